//
// Generated by NVIDIA NVVM Compiler
//
// Compiler Build ID: CL-36424714
// Cuda compilation tools, release 13.0, V13.0.88
// Based on NVVM 20.0.0
//

.version 9.0
.target sm_100
.address_size 64

	// .globl	_Z4sinXPdS_
.func  (.param .align 16 .b8 func_retval0[16]) __internal_trig_reduction_slowpathd
(
	.param .b64 __internal_trig_reduction_slowpathd_param_0
)
;
.global .align 8 .b8 __cudart_i2opi_d[144] = {8, 93, 141, 31, 177, 95, 251, 107, 234, 146, 82, 138, 247, 57, 7, 61, 123, 241, 229, 235, 199, 186, 39, 117, 45, 234, 95, 158, 102, 63, 70, 79, 183, 9, 203, 39, 207, 126, 54, 109, 31, 109, 10, 90, 139, 17, 47, 239, 15, 152, 5, 222, 255, 151, 248, 31, 59, 40, 249, 189, 139, 95, 132, 156, 244, 57, 83, 131, 57, 214, 145, 57, 65, 126, 95, 180, 38, 112, 156, 233, 132, 68, 187, 46, 245, 53, 130, 232, 62, 167, 41, 177, 28, 235, 29, 254, 28, 146, 209, 9, 234, 46, 73, 6, 224, 210, 77, 66, 58, 110, 36, 183, 97, 197, 187, 222, 171, 99, 81, 254, 65, 144, 67, 60, 153, 149, 98, 219, 192, 221, 52, 245, 209, 87, 39, 252, 41, 21, 68, 78, 110, 131, 249, 162};
.global .align 16 .b8 __cudart_sin_cos_coeffs[128] = {70, 210, 176, 44, 241, 229, 90, 190, 146, 227, 172, 105, 227, 29, 199, 62, 161, 98, 219, 25, 160, 1, 42, 191, 24, 8, 17, 17, 17, 17, 129, 63, 84, 85, 85, 85, 85, 85, 197, 191, 0, 0, 0, 0, 0, 0, 0, 0, 0, 0, 0, 0, 0, 0, 0, 0, 100, 129, 253, 32, 131, 255, 168, 189, 40, 133, 239, 193, 167, 238, 33, 62, 217, 230, 6, 142, 79, 126, 146, 190, 233, 188, 221, 25, 160, 1, 250, 62, 71, 93, 193, 22, 108, 193, 86, 191, 81, 85, 85, 85, 85, 85, 165, 63, 0, 0, 0, 0, 0, 0, 224, 191, 0, 0, 0, 0, 0, 0, 240, 63};

.visible .entry _Z4sinXPdS_(
	.param .u64 .ptr .align 1 _Z4sinXPdS__param_0,
	.param .u64 .ptr .align 1 _Z4sinXPdS__param_1
)
{
	.reg .pred 	%p<5>;
	.reg .b32 	%r<10>;
	.reg .b64 	%rd<9>;
	.reg .b64 	%fd<34>;

	ld.param.u64 	%rd2, [_Z4sinXPdS__param_0];
	ld.param.u64 	%rd1, [_Z4sinXPdS__param_1];
	cvta.to.global.u64 	%rd3, %rd2;
	ld.global.f64 	%fd1, [%rd3];
	abs.f64 	%fd2, %fd1;
	setp.neu.f64 	%p1, %fd2, 0d7FF0000000000000;
	@%p1 bra 	$L__BB0_2;
	mov.f64 	%fd12, 0d0000000000000000;
	mul.rn.f64 	%fd33, %fd1, %fd12;
	mov.b32 	%r9, 0;
	bra.uni 	$L__BB0_4;
$L__BB0_2:
	mul.f64 	%fd7, %fd1, 0d3FE45F306DC9C883;
	cvt.rni.s32.f64 	%r9, %fd7;
	cvt.rn.f64.s32 	%fd8, %r9;
	fma.rn.f64 	%fd9, %fd8, 0dBFF921FB54442D18, %fd1;
	fma.rn.f64 	%fd10, %fd8, 0dBC91A62633145C00, %fd9;
	fma.rn.f64 	%fd33, %fd8, 0dB97B839A252049C0, %fd10;
	setp.ltu.f64 	%p2, %fd2, 0d41E0000000000000;
	@%p2 bra 	$L__BB0_4;
	{ // callseq 0, 0
	.param .b64 param0;
	st.param.f64 	[param0], %fd1;
	.param .align 16 .b8 retval0[16];
	call.uni (retval0), 
	__internal_trig_reduction_slowpathd, 
	(
	param0
	);
	ld.param.f64 	%fd33, [retval0];
	ld.param.b32 	%r9, [retval0+8];
	} // callseq 0
$L__BB0_4:
	cvta.to.global.u64 	%rd4, %rd1;
	shl.b32 	%r6, %r9, 6;
	cvt.u64.u32 	%rd5, %r6;
	and.b64  	%rd6, %rd5, 64;
	mov.u64 	%rd7, __cudart_sin_cos_coeffs;
	add.s64 	%rd8, %rd7, %rd6;
	mul.rn.f64 	%fd13, %fd33, %fd33;
	and.b32  	%r7, %r9, 1;
	setp.eq.b32 	%p3, %r7, 1;
	selp.f64 	%fd14, 0dBDA8FF8320FD8164, 0d3DE5DB65F9785EBA, %p3;
	ld.global.nc.v2.f64 	{%fd15, %fd16}, [%rd8];
	fma.rn.f64 	%fd17, %fd14, %fd13, %fd15;
	fma.rn.f64 	%fd18, %fd17, %fd13, %fd16;
	ld.global.nc.v2.f64 	{%fd19, %fd20}, [%rd8+16];
	fma.rn.f64 	%fd21, %fd18, %fd13, %fd19;
	fma.rn.f64 	%fd22, %fd21, %fd13, %fd20;
	ld.global.nc.v2.f64 	{%fd23, %fd24}, [%rd8+32];
	fma.rn.f64 	%fd25, %fd22, %fd13, %fd23;
	fma.rn.f64 	%fd26, %fd25, %fd13, %fd24;
	fma.rn.f64 	%fd27, %fd26, %fd33, %fd33;
	fma.rn.f64 	%fd28, %fd26, %fd13, 0d3FF0000000000000;
	selp.f64 	%fd29, %fd28, %fd27, %p3;
	and.b32  	%r8, %r9, 2;
	setp.eq.s32 	%p4, %r8, 0;
	mov.f64 	%fd30, 0d0000000000000000;
	sub.f64 	%fd31, %fd30, %fd29;
	selp.f64 	%fd32, %fd29, %fd31, %p4;
	st.global.f64 	[%rd4], %fd32;
	ret;

}
.func  (.param .align 16 .b8 func_retval0[16]) __internal_trig_reduction_slowpathd(
	.param .b64 __internal_trig_reduction_slowpathd_param_0
)
{
	.local .align 8 .b8 	__local_depot1[40];
	.reg .b64 	%SP;
	.reg .b64 	%SPL;
	.reg .pred 	%p<10>;
	.reg .b32 	%r<47>;
	.reg .b64 	%rd<74>;
	.reg .b64 	%fd<5>;

	mov.u64 	%SPL, __local_depot1;
	ld.param.f64 	%fd4, [__internal_trig_reduction_slowpathd_param_0];
	add.u64 	%rd1, %SPL, 0;
	{
	.reg .b32 %temp; 
	mov.b64 	{%temp, %r1}, %fd4;
	}
	shr.u32 	%r2, %r1, 20;
	and.b32  	%r3, %r2, 2047;
	setp.eq.s32 	%p1, %r3, 2047;
	mov.b32 	%r46, 0;
	@%p1 bra 	$L__BB1_9;
	add.s32 	%r20, %r3, -1024;
	mov.b64 	%rd20, %fd4;
	shl.b64 	%rd2, %rd20, 11;
	shr.u32 	%r4, %r20, 6;
	sub.s32 	%r45, 15, %r4;
	sub.s32 	%r21, 19, %r4;
	setp.lt.u32 	%p2, %r20, 128;
	selp.b32 	%r6, 18, %r21, %p2;
	setp.ge.s32 	%p3, %r45, %r6;
	mov.b64 	%rd70, 0;
	@%p3 bra 	$L__BB1_4;
	add.s32 	%r23, %r6, %r4;
	neg.s32 	%r43, %r23;
	or.b64  	%rd3, %rd2, -9223372036854775808;
	mov.b64 	%rd70, 0;
	mov.b32 	%r42, 0;
	mov.u64 	%rd25, __cudart_i2opi_d;
	mov.u32 	%r44, %r45;
$L__BB1_3:
	.pragma "nounroll";
	mul.wide.s32 	%rd22, %r42, 8;
	add.s64 	%rd23, %rd1, %rd22;
	mul.wide.s32 	%rd24, %r44, 8;
	add.s64 	%rd26, %rd25, %rd24;
	ld.global.nc.u64 	%rd27, [%rd26];
	{
	.reg .u32 %r0, %r1, %r2, %r3, %alo, %ahi, %blo, %bhi, %clo, %chi;
	mov.b64 	{%alo,%ahi}, %rd27;
	mov.b64 	{%blo,%bhi}, %rd3;
	mov.b64 	{%clo,%chi}, %rd70;
	mad.lo.cc.u32 	%r0, %alo, %blo, %clo;
	madc.hi.cc.u32 	%r1, %alo, %blo, %chi;
	madc.hi.u32 	%r2, %alo, %bhi, 0;
	mad.lo.cc.u32 	%r1, %alo, %bhi, %r1;
	madc.hi.cc.u32 	%r2, %ahi, %blo, %r2;
	madc.hi.u32 	%r3, %ahi, %bhi, 0;
	mad.lo.cc.u32 	%r1, %ahi, %blo, %r1;
	madc.lo.cc.u32 	%r2, %ahi, %bhi, %r2;
	addc.u32 	%r3, %r3, 0;
	mov.b64 	%rd28, {%r0,%r1};
	mov.b64 	%rd70, {%r2,%r3};
	}
	st.local.u64 	[%rd23], %rd28;
	add.s32 	%r44, %r44, 1;
	add.s32 	%r43, %r43, 1;
	add.s32 	%r42, %r42, 1;
	setp.ne.s32 	%p4, %r43, -15;
	mov.u32 	%r45, %r6;
	@%p4 bra 	$L__BB1_3;
$L__BB1_4:
	cvt.s64.s32 	%rd29, %r45;
	cvt.u64.u32 	%rd30, %r4;
	add.s64 	%rd31, %rd30, %rd29;
	shl.b64 	%rd32, %rd31, 3;
	add.s64 	%rd33, %rd1, %rd32;
	st.local.u64 	[%rd33+-120], %rd70;
	and.b32  	%r15, %r2, 63;
	ld.local.u64 	%rd72, [%rd1+16];
	ld.local.u64 	%rd71, [%rd1+24];
	setp.eq.s32 	%p5, %r15, 0;
	@%p5 bra 	$L__BB1_6;
	shl.b64 	%rd34, %rd71, %r15;
	shr.u64 	%rd35, %rd72, 1;
	xor.b32  	%r24, %r15, 63;
	shr.u64 	%rd36, %rd35, %r24;
	or.b64  	%rd71, %rd34, %rd36;
	ld.local.u64 	%rd37, [%rd1+8];
	shl.b64 	%rd38, %rd72, %r15;
	shr.u64 	%rd39, %rd37, 1;
	shr.u64 	%rd40, %rd39, %r24;
	or.b64  	%rd72, %rd38, %rd40;
$L__BB1_6:
	and.b32  	%r25, %r1, -2147483648;
	shr.u64 	%rd41, %rd71, 62;
	cvt.u32.u64 	%r26, %rd41;
	mov.b64 	{%r27, %r28}, %rd71;
	mov.b64 	{%r29, %r30}, %rd72;
	shf.l.wrap.b32 	%r31, %r30, %r27, 2;
	shf.l.wrap.b32 	%r32, %r27, %r28, 2;
	mov.b64 	%rd42, {%r31, %r32};
	shl.b64 	%rd43, %rd72, 2;
	shr.u64 	%rd44, %rd42, 63;
	cvt.u32.u64 	%r33, %rd44;
	add.s32 	%r34, %r33, %r26;
	setp.eq.s32 	%p6, %r25, 0;
	neg.s32 	%r35, %r34;
	selp.b32 	%r46, %r34, %r35, %p6;
	setp.gt.s64 	%p7, %rd42, -1;
	mov.b64 	%rd45, 0;
	{
	.reg .u32 %r0, %r1, %r2, %r3, %a0, %a1, %a2, %a3, %b0, %b1, %b2, %b3;
	mov.b64 	{%a0,%a1}, %rd45;
	mov.b64 	{%a2,%a3}, %rd45;
	mov.b64 	{%b0,%b1}, %rd43;
	mov.b64 	{%b2,%b3}, %rd42;
	sub.cc.u32 	%r0, %a0, %b0;
	subc.cc.u32 	%r1, %a1, %b1;
	subc.cc.u32 	%r2, %a2, %b2;
	subc.u32 	%r3, %a3, %b3;
	mov.b64 	%rd46, {%r0,%r1};
	mov.b64 	%rd47, {%r2,%r3};
	}
	xor.b32  	%r36, %r25, -2147483648;
	selp.b64 	%rd73, %rd42, %rd47, %p7;
	selp.b64 	%rd14, %rd43, %rd46, %p7;
	selp.b32 	%r17, %r25, %r36, %p7;
	clz.b64 	%r37, %rd73;
	cvt.u64.u32 	%rd15, %r37;
	setp.eq.s32 	%p8, %r37, 0;
	@%p8 bra 	$L__BB1_8;
	cvt.u32.u64 	%r38, %rd15;
	and.b32  	%r39, %r38, 63;
	shl.b64 	%rd48, %rd73, %r39;
	shr.u64 	%rd49, %rd14, 1;
	not.b32 	%r40, %r38;
	and.b32  	%r41, %r40, 63;
	shr.u64 	%rd50, %rd49, %r41;
	or.b64  	%rd73, %rd48, %rd50;
$L__BB1_8:
	mov.b64 	%rd51, -3958705157555305931;
	{
	.reg .u32 %r0, %r1, %r2, %r3, %alo, %ahi, %blo, %bhi;
	mov.b64 	{%alo,%ahi}, %rd73;
	mov.b64 	{%blo,%bhi}, %rd51;
	mul.lo.u32 	%r0, %alo, %blo;
	mul.hi.u32 	%r1, %alo, %blo;
	mad.lo.cc.u32 	%r1, %alo, %bhi, %r1;
	madc.hi.u32 	%r2, %alo, %bhi, 0;
	mad.lo.cc.u32 	%r1, %ahi, %blo, %r1;
	madc.hi.cc.u32 	%r2, %ahi, %blo, %r2;
	madc.hi.u32 	%r3, %ahi, %bhi, 0;
	mad.lo.cc.u32 	%r2, %ahi, %bhi, %r2;
	addc.u32 	%r3, %r3, 0;
	mov.b64 	%rd52, {%r0,%r1};
	mov.b64 	%rd53, {%r2,%r3};
	}
	setp.gt.s64 	%p9, %rd53, 0;
	{
	.reg .u32 %r0, %r1, %r2, %r3, %a0, %a1, %a2, %a3, %b0, %b1, %b2, %b3;
	mov.b64 	{%a0,%a1}, %rd52;
	mov.b64 	{%a2,%a3}, %rd53;
	mov.b64 	{%b0,%b1}, %rd52;
	mov.b64 	{%b2,%b3}, %rd53;
	add.cc.u32 	%r0, %a0, %b0;
	addc.cc.u32 	%r1, %a1, %b1;
	addc.cc.u32 	%r2, %a2, %b2;
	addc.u32 	%r3, %a3, %b3;
	mov.b64 	%rd54, {%r0,%r1};
	mov.b64 	%rd55, {%r2,%r3};
	}
	selp.b64 	%rd56, %rd55, %rd53, %p9;
	selp.s64 	%rd57, -1, 0, %p9;
	sub.s64 	%rd58, %rd57, %rd15;
	cvt.u64.u32 	%rd59, %r17;
	shl.b64 	%rd60, %rd59, 32;
	add.s64 	%rd61, %rd56, 1;
	shr.u64 	%rd62, %rd61, 10;
	add.s64 	%rd63, %rd62, 1;
	shr.u64 	%rd64, %rd63, 1;
	shl.b64 	%rd65, %rd58, 52;
	add.s64 	%rd66, %rd65, %rd64;
	add.s64 	%rd67, %rd66, 4602678819172646912;
	or.b64  	%rd68, %rd67, %rd60;
	mov.b64 	%fd4, %rd68;
$L__BB1_9:
	st.param.f64 	[func_retval0], %fd4;
	st.param.b32 	[func_retval0+8], %r46;
	ret;

}


// ===== COMPILED SASS (sm_100) =====

	.target	sm_100

	.elftype	@"ET_EXEC"


//--------------------- .note.nv.tkinfo           --------------------------
	.section	.note.nv.tkinfo,"",@"SHT_NOTE"
	.sectionflags	@"SHF_NOTE_NV_TKINFO"
	.tkinfo
        /*0018*/ 	.word	0x00000002
        /*0030*/ 	.string	""
        /*0030*/ 	.string	"ptxas"
        /*0030*/ 	.string	"Cuda compilation tools, release 13.0, V13.0.88"
        /*0030*/ 	.string	"Build cuda_13.0.r13.0/compiler.36424714_0"
        /*0030*/ 	.string	"-arch sm_100 -m 64 "



//--------------------- .note.nv.cuinfo           --------------------------
	.section	.note.nv.cuinfo,"",@"SHT_NOTE"
	.sectionflags	@"SHF_NOTE_NV_CUINFO"
        /*0018*/ 	.short	0x0002
        /*001a*/ 	.short	0x0064
        /*001c*/ 	.short	0x0082
	.zero		2


//--------------------- .nv.info                  --------------------------
	.section	.nv.info,"",@"SHT_CUDA_INFO"
	.align	4


	//----- nvinfo : EIATTR_REGCOUNT
	.align		4
        /*0000*/ 	.byte	0x04, 0x2f
        /*0002*/ 	.short	(.L_3 - .L_2)
	.align		4
.L_2:
        /*0004*/ 	.word	index@(_Z4sinXPdS_)
        /*0008*/ 	.word	0x0000001a


	//----- nvinfo : EIATTR_FRAME_SIZE
	.align		4
.L_3:
        /*000c*/ 	.byte	0x04, 0x11
        /*000e*/ 	.short	(.L_5 - .L_4)
	.align		4
.L_4:
        /*0010*/ 	.word	index@($_Z4sinXPdS_$__internal_trig_reduction_slowpathd)
        /*0014*/ 	.word	0x00000028


	//----- nvinfo : EIATTR_FRAME_SIZE
	.align		4
.L_5:
        /*0018*/ 	.byte	0x04, 0x11
        /*001a*/ 	.short	(.L_7 - .L_6)
	.align		4
.L_6:
        /*001c*/ 	.word	index@(_Z4sinXPdS_)
        /*0020*/ 	.word	0x00000028


	//----- nvinfo : EIATTR_MIN_STACK_SIZE
	.align		4
.L_7:
        /*0024*/ 	.byte	0x04, 0x12
        /*0026*/ 	.short	(.L_9 - .L_8)
	.align		4
.L_8:
        /*0028*/ 	.word	index@(_Z4sinXPdS_)
        /*002c*/ 	.word	0x00000028
.L_9:


//--------------------- .nv.compat                --------------------------
	.section	.nv.compat,"",@"SHT_CUDA_COMPAT_INFO"
	.align	4
        /*0000*/ 	.byte	0x02, 0x09, 0x00, 0x00, 0x02, 0x02, 0x01, 0x00, 0x02, 0x05, 0x05, 0x00, 0x03, 0x07, 0x01, 0x01
        /*0010*/ 	.byte	0x02, 0x03, 0x00, 0x00, 0x02, 0x06, 0x01, 0x00, 0x04, 0x0b, 0x08, 0x00, 0x01, 0x00, 0x00, 0x00
        /*0020*/ 	.byte	0x00, 0x00, 0x00, 0x00


//--------------------- .nv.info._Z4sinXPdS_      --------------------------
	.section	.nv.info._Z4sinXPdS_,"",@"SHT_CUDA_INFO"
	.sectionflags	@""
	.align	4


	//----- nvinfo : EIATTR_CUDA_API_VERSION
	.align		4
        /*0000*/ 	.byte	0x04, 0x37
        /*0002*/ 	.short	(.L_11 - .L_10)
.L_10:
        /*0004*/ 	.word	0x00000082


	//----- nvinfo : EIATTR_KPARAM_INFO
	.align		4
.L_11:
        /*0008*/ 	.byte	0x04, 0x17
        /*000a*/ 	.short	(.L_13 - .L_12)
.L_12:
        /*000c*/ 	.word	0x00000000
        /*0010*/ 	.short	0x0001
        /*0012*/ 	.short	0x0008
        /*0014*/ 	.byte	0x00, 0xf5, 0x21, 0x00


	//----- nvinfo : EIATTR_KPARAM_INFO
	.align		4
.L_13:
        /*0018*/ 	.byte	0x04, 0x17
        /*001a*/ 	.short	(.L_15 - .L_14)
.L_14:
        /*001c*/ 	.word	0x00000000
        /*0020*/ 	.short	0x0000
        /*0022*/ 	.short	0x0000
        /*0024*/ 	.byte	0x00, 0xf5, 0x21, 0x00


	//----- nvinfo : EIATTR_SPARSE_MMA_MASK
	.align		4
.L_15:
        /*0028*/ 	.byte	0x03, 0x50
        /*002a*/ 	.short	0x0000


	//----- nvinfo : EIATTR_MAXREG_COUNT
	.align		4
        /*002c*/ 	.byte	0x03, 0x1b
        /*002e*/ 	.short	0x00ff


	//----- nvinfo : EIATTR_MERCURY_ISA_VERSION
	.align		4
        /*0030*/ 	.byte	0x03, 0x5f
        /*0032*/ 	.short	0x0101


	//----- nvinfo : EIATTR_VRC_CTA_INIT_COUNT
	.align		4
        /*0034*/ 	.byte	0x02, 0x4a
	.zero		1
	.zero		1


	//----- nvinfo : EIATTR_EXIT_INSTR_OFFSETS
	.align		4
        /*0038*/ 	.byte	0x04, 0x1c
        /*003a*/ 	.short	(.L_17 - .L_16)


	//   ....[0]....
.L_16:
        /*003c*/ 	.word	0x000003a0


	//----- nvinfo : EIATTR_CRS_STACK_SIZE
	.align		4
.L_17:
        /*0040*/ 	.byte	0x04, 0x1e
        /*0042*/ 	.short	(.L_19 - .L_18)
.L_18:
        /*0044*/ 	.word	0x00000000


	//----- nvinfo : EIATTR_CBANK_PARAM_SIZE
	.align		4
.L_19:
        /*0048*/ 	.byte	0x03, 0x19
        /*004a*/ 	.short	0x0010


	//----- nvinfo : EIATTR_PARAM_CBANK
	.align		4
        /*004c*/ 	.byte	0x04, 0x0a
        /*004e*/ 	.short	(.L_21 - .L_20)
	.align		4
.L_20:
        /*0050*/ 	.word	index@(.nv.constant0._Z4sinXPdS_)
        /*0054*/ 	.short	0x0380
        /*0056*/ 	.short	0x0010


	//----- nvinfo : EIATTR_SW_WAR
	.align		4
.L_21:
        /*0058*/ 	.byte	0x04, 0x36
        /*005a*/ 	.short	(.L_23 - .L_22)
.L_22:
        /*005c*/ 	.word	0x00000008
.L_23:


//--------------------- .nv.callgraph             --------------------------
	.section	.nv.callgraph,"",@"SHT_CUDA_CALLGRAPH"
	.align	4
	.sectionentsize	8
	.align		4
        /*0000*/ 	.word	0x00000000
	.align		4
        /*0004*/ 	.word	0xffffffff
	.align		4
        /*0008*/ 	.word	0x00000000
	.align		4
        /*000c*/ 	.word	0xfffffffe
	.align		4
        /*0010*/ 	.word	0x00000000
	.align		4
        /*0014*/ 	.word	0xfffffffd
	.align		4
        /*0018*/ 	.word	0x00000000
	.align		4
        /*001c*/ 	.word	0xfffffffc


//--------------------- .nv.constant4             --------------------------
	.section	.nv.constant4,"a",@progbits
	.align	8
	.align		8
.nv.constant4:
        /*0000*/ 	.dword	__cudart_i2opi_d
	.align		8
        /*0008*/ 	.dword	__cudart_sin_cos_coeffs


//--------------------- .text._Z4sinXPdS_         --------------------------
	.section	.text._Z4sinXPdS_,"ax",@progbits
	.align	128
        .global         _Z4sinXPdS_
        .type           _Z4sinXPdS_,@function
        .size           _Z4sinXPdS_,(.L_x_6 - _Z4sinXPdS_)
        .other          _Z4sinXPdS_,@"STO_CUDA_ENTRY STV_DEFAULT"
_Z4sinXPdS_:
.text._Z4sinXPdS_:
[----:B------:R-:W0:Y:S08]  /*0000*/  LDC R1, c[0x0][0x37c] ;  /* 0x0000df00ff017b82 */ /* 0x000e300000000800 */
[----:B------:R-:W1:Y:S01]  /*0010*/  LDC.64 R16, c[0x0][0x380] ;  /* 0x0000e000ff107b82 */ /* 0x000e620000000a00 */
[----:B------:R-:W1:Y:S01]  /*0020*/  LDCU.64 UR4, c[0x0][0x358] ;  /* 0x00006b00ff0477ac */ /* 0x000e620008000a00 */
[----:B0-----:R-:W-:Y:S01]  /*0030*/  VIADD R1, R1, 0xffffffd8 ;  /* 0xffffffd801017836 */ /* 0x001fe20000000000 */
[----:B-1----:R-:W2:Y:S02]  /*0040*/  LDG.E.64 R16, desc[UR4][R16.64] ;  /* 0x0000000410107981 */ /* 0x002ea4000c1e1b00 */
[----:B--2---:R-:W-:-:S14]  /*0050*/  DSETP.NEU.AND P0, PT, |R16|, +INF , PT ;  /* 0x7ff000001000742a */ /* 0x004fdc0003f0d200 */
[----:B------:R-:W-:Y:S01]  /*0060*/  @!P0 DMUL R2, RZ, R16 ;  /* 0x00000010ff028228 */ /* 0x000fe20000000000 */
[----:B------:R-:W-:Y:S01]  /*0070*/  @!P0 IMAD.MOV.U32 R0, RZ, RZ, RZ ;  /* 0x000000ffff008224 */ /* 0x000fe200078e00ff */
[----:B------:R-:W-:Y:S09]  /*0080*/  @!P0 BRA `(.L_x_0) ;  /* 0x0000000000488947 */ /* 0x000ff20003800000 */
[----:B------:R-:W-:Y:S01]  /*0090*/  UMOV UR6, 0x6dc9c883 ;  /* 0x6dc9c88300067882 */ /* 0x000fe20000000000 */
[----:B------:R-:W-:Y:S01]  /*00a0*/  UMOV UR7, 0x3fe45f30 ;  /* 0x3fe45f3000077882 */ /* 0x000fe20000000000 */
[C---:B------:R-:W-:Y:S02]  /*00b0*/  DSETP.GE.AND P0, PT, |R16|.reuse, 2.14748364800000000000e+09, PT ;  /* 0x41e000001000742a */ /* 0x040fe40003f06200 */
[----:B------:R-:W-:Y:S01]  /*00c0*/  DMUL R4, R16, UR6 ;  /* 0x0000000610047c28 */ /* 0x000fe20008000000 */
[----:B------:R-:W-:Y:S01]  /*00d0*/  UMOV UR6, 0x54442d18 ;  /* 0x54442d1800067882 */ /* 0x000fe20000000000 */
[----:B------:R-:W-:-:S04]  /*00e0*/  UMOV UR7, 0x3ff921fb ;  /* 0x3ff921fb00077882 */ /* 0x000fc80000000000 */
[----:B------:R-:W0:Y:S08]  /*00f0*/  F2I.F64 R0, R4 ;  /* 0x0000000400007311 */ /* 0x000e300000301100 */
[----:B0-----:R-:W0:Y:S02]  /*0100*/  I2F.F64 R2, R0 ;  /* 0x0000000000027312 */ /* 0x001e240000201c00 */
[----:B0-----:R-:W-:Y:S01]  /*0110*/  DFMA R6, R2, -UR6, R16 ;  /* 0x8000000602067c2b */ /* 0x001fe20008000010 */
[----:B------:R-:W-:Y:S01]  /*0120*/  UMOV UR6, 0x33145c00 ;  /* 0x33145c0000067882 */ /* 0x000fe20000000000 */
[----:B------:R-:W-:-:S06]  /*0130*/  UMOV UR7, 0x3c91a626 ;  /* 0x3c91a62600077882 */ /* 0x000fcc0000000000 */
[----:B------:R-:W-:Y:S01]  /*0140*/  DFMA R6, R2, -UR6, R6 ;  /* 0x8000000602067c2b */ /* 0x000fe20008000006 */
[----:B------:R-:W-:Y:S01]  /*0150*/  UMOV UR6, 0x252049c0 ;  /* 0x252049c000067882 */ /* 0x000fe20000000000 */
[----:B------:R-:W-:-:S06]  /*0160*/  UMOV UR7, 0x397b839a ;  /* 0x397b839a00077882 */ /* 0x000fcc0000000000 */
[----:B------:R-:W-:Y:S01]  /*0170*/  DFMA R2, R2, -UR6, R6 ;  /* 0x8000000602027c2b */ /* 0x000fe20008000006 */
[----:B------:R-:W-:Y:S10]  /*0180*/  @!P0 BRA `(.L_x_0) ;  /* 0x0000000000088947 */ /* 0x000ff40003800000 */
[----:B------:R-:W-:-:S07]  /*0190*/  MOV R10, 0x1b0 ;  /* 0x000001b0000a7802 */ /* 0x000fce0000000f00 */
[----:B------:R-:W-:Y:S05]  /*01a0*/  CALL.REL.NOINC `($_Z4sinXPdS_$__internal_trig_reduction_slowpathd) ;  /* 0x0000000000807944 */ /* 0x000fea0003c00000 */
.L_x_0:
[----:B------:R-:W0:Y:S01]  /*01b0*/  LDCU.64 UR6, c[0x4][0x8] ;  /* 0x01000100ff0677ac */ /* 0x000e220008000a00 */
[----:B------:R-:W-:-:S05]  /*01c0*/  IMAD.SHL.U32 R4, R0, 0x40, RZ ;  /* 0x0000004000047824 */ /* 0x000fca00078e00ff */
[----:B------:R-:W-:-:S04]  /*01d0*/  LOP3.LUT R4, R4, 0x40, RZ, 0xc0, !PT ;  /* 0x0000004004047812 */ /* 0x000fc800078ec0ff */
[----:B0-----:R-:W-:-:S05]  /*01e0*/  IADD3 R18, P0, PT, R4, UR6, RZ ;  /* 0x0000000604127c10 */ /* 0x001fca000ff1e0ff */
[----:B------:R-:W-:-:S05]  /*01f0*/  IMAD.X R19, RZ, RZ, UR7, P0 ;  /* 0x00000007ff137e24 */ /* 0x000fca00080e06ff */
[----:B------:R-:W2:Y:S04]  /*0200*/  LDG.E.128.CONSTANT R4, desc[UR4][R18.64] ;  /* 0x0000000412047981 */ /* 0x000ea8000c1e9d00 */
[----:B------:R-:W3:Y:S04]  /*0210*/  LDG.E.128.CONSTANT R8, desc[UR4][R18.64+0x10] ;  /* 0x0000100412087981 */ /* 0x000ee8000c1e9d00 */
[----:B------:R-:W4:Y:S01]  /*0220*/  LDG.E.128.CONSTANT R12, desc[UR4][R18.64+0x20] ;  /* 0x00002004120c7981 */ /* 0x000f22000c1e9d00 */
[----:B------:R-:W-:Y:S01]  /*0230*/  LOP3.LUT R16, R0, 0x1, RZ, 0xc0, !PT ;  /* 0x0000000100107812 */ /* 0x000fe200078ec0ff */
[----:B------:R-:W-:-:S02]  /*0240*/  IMAD.MOV.U32 R20, RZ, RZ, 0x20fd8164 ;  /* 0x20fd8164ff147424 */ /* 0x000fc400078e00ff */
[----:B------:R-:W-:Y:S01]  /*0250*/  IMAD.MOV.U32 R21, RZ, RZ, 0x3da8ff83 ;  /* 0x3da8ff83ff157424 */ /* 0x000fe200078e00ff */
[----:B------:R-:W-:Y:S01]  /*0260*/  ISETP.NE.U32.AND P0, PT, R16, 0x1, PT ;  /* 0x000000011000780c */ /* 0x000fe20003f05070 */
[----:B------:R-:W-:-:S03]  /*0270*/  DMUL R16, R2, R2 ;  /* 0x0000000202107228 */ /* 0x000fc60000000000 */
[----:B------:R-:W-:Y:S02]  /*0280*/  FSEL R20, R20, -8.06006814911005101289e+34, !P0 ;  /* 0xf9785eba14147808 */ /* 0x000fe40004000000 */
[----:B------:R-:W-:-:S06]  /*0290*/  FSEL R21, -R21, 0.11223486810922622681, !P0 ;  /* 0x3de5db6515157808 */ /* 0x000fcc0004000100 */
[----:B--2---:R-:W-:-:S08]  /*02a0*/  DFMA R4, R16, R20, R4 ;  /* 0x000000141004722b */ /* 0x004fd00000000004 */
[C---:B------:R-:W-:Y:S01]  /*02b0*/  DFMA R4, R16.reuse, R4, R6 ;  /* 0x000000041004722b */ /* 0x040fe20000000006 */
[----:B------:R-:W0:Y:S07]  /*02c0*/  LDC.64 R6, c[0x0][0x388] ;  /* 0x0000e200ff067b82 */ /* 0x000e2e0000000a00 */
[----:B---3--:R-:W-:-:S08]  /*02d0*/  DFMA R4, R16, R4, R8 ;  /* 0x000000041004722b */ /* 0x008fd00000000008 */
[----:B------:R-:W-:-:S08]  /*02e0*/  DFMA R4, R16, R4, R10 ;  /* 0x000000041004722b */ /* 0x000fd0000000000a */
[----:B----4-:R-:W-:-:S08]  /*02f0*/  DFMA R4, R16, R4, R12 ;  /* 0x000000041004722b */ /* 0x010fd0000000000c */
[----:B------:R-:W-:-:S08]  /*0300*/  DFMA R4, R16, R4, R14 ;  /* 0x000000041004722b */ /* 0x000fd0000000000e */
[----:B------:R-:W-:Y:S02]  /*0310*/  DFMA R2, R4, R2, R2 ;  /* 0x000000020402722b */ /* 0x000fe40000000002 */
[----:B------:R-:W-:-:S10]  /*0320*/  DFMA R4, R16, R4, 1 ;  /* 0x3ff000001004742b */ /* 0x000fd40000000004 */
[----:B------:R-:W-:Y:S02]  /*0330*/  FSEL R4, R4, R2, !P0 ;  /* 0x0000000204047208 */ /* 0x000fe40004000000 */
[----:B------:R-:W-:Y:S02]  /*0340*/  FSEL R5, R5, R3, !P0 ;  /* 0x0000000305057208 */ /* 0x000fe40004000000 */
[----:B------:R-:W-:-:S04]  /*0350*/  LOP3.LUT P0, RZ, R0, 0x2, RZ, 0xc0, !PT ;  /* 0x0000000200ff7812 */ /* 0x000fc8000780c0ff */
[----:B------:R-:W-:-:S10]  /*0360*/  DADD R2, RZ, -R4 ;  /* 0x00000000ff027229 */ /* 0x000fd40000000804 */
[----:B------:R-:W-:Y:S02]  /*0370*/  FSEL R2, R4, R2, !P0 ;  /* 0x0000000204027208 */ /* 0x000fe40004000000 */
[----:B------:R-:W-:-:S05]  /*0380*/  FSEL R3, R5, R3, !P0 ;  /* 0x0000000305037208 */ /* 0x000fca0004000000 */
[----:B0-----:R-:W-:Y:S01]  /*0390*/  STG.E.64 desc[UR4][R6.64], R2 ;  /* 0x0000000206007986 */ /* 0x001fe2000c101b04 */
[----:B------:R-:W-:Y:S05]  /*03a0*/  EXIT ;  /* 0x000000000000794d */ /* 0x000fea0003800000 */
        .type           $_Z4sinXPdS_$__internal_trig_reduction_slowpathd,@function
        .size           $_Z4sinXPdS_$__internal_trig_reduction_slowpathd,(.L_x_6 - $_Z4sinXPdS_$__internal_trig_reduction_slowpathd)
$_Z4sinXPdS_$__internal_trig_reduction_slowpathd:
[--C-:B------:R-:W-:Y:S01]  /*03b0*/  SHF.R.U32.HI R6, RZ, 0x14, R17.reuse ;  /* 0x00000014ff067819 */ /* 0x100fe20000011611 */
[----:B------:R-:W-:Y:S02]  /*03c0*/  IMAD.MOV.U32 R11, RZ, RZ, R16 ;  /* 0x000000ffff0b7224 */ /* 0x000fe400078e0010 */
[----:B------:R-:W-:Y:S01]  /*03d0*/  IMAD.MOV.U32 R8, RZ, RZ, R17 ;  /* 0x000000ffff087224 */ /* 0x000fe200078e0011 */
[----:B------:R-:W-:Y:S01]  /*03e0*/  LOP3.LUT R0, R6, 0x7ff, RZ, 0xc0, !PT ;  /* 0x000007ff06007812 */ /* 0x000fe200078ec0ff */
[----:B------:R-:W-:-:S03]  /*03f0*/  IMAD.MOV.U32 R4, RZ, RZ, RZ ;  /* 0x000000ffff047224 */ /* 0x000fc600078e00ff */
[----:B------:R-:W-:-:S13]  /*0400*/  ISETP.NE.AND P0, PT, R0, 0x7ff, PT ;  /* 0x000007ff0000780c */ /* 0x000fda0003f05270 */
[----:B------:R-:W-:Y:S05]  /*0410*/  @!P0 BRA `(.L_x_1) ;  /* 0x00000008002c8947 */ /* 0x000fea0003800000 */
[----:B------:R-:W-:Y:S01]  /*0420*/  VIADD R2, R0, 0xfffffc00 ;  /* 0xfffffc0000027836 */ /* 0x000fe20000000000 */
[----:B------:R-:W-:-:S04]  /*0430*/  CS2R R18, SRZ ;  /* 0x0000000000127805 */ /* 0x000fc8000001ff00 */
[----:B------:R-:W-:Y:S02]  /*0440*/  SHF.R.U32.HI R0, RZ, 0x6, R2 ;  /* 0x00000006ff007819 */ /* 0x000fe40000011602 */
[----:B------:R-:W-:Y:S02]  /*0450*/  ISETP.GE.U32.AND P0, PT, R2, 0x80, PT ;  /* 0x000000800200780c */ /* 0x000fe40003f06070 */
[C---:B------:R-:W-:Y:S02]  /*0460*/  IADD3 R7, PT, PT, -R0.reuse, 0x13, RZ ;  /* 0x0000001300077810 */ /* 0x040fe40007ffe1ff */
[----:B------:R-:W-:Y:S02]  /*0470*/  IADD3 R15, PT, PT, -R0, 0xf, RZ ;  /* 0x0000000f000f7810 */ /* 0x000fe40007ffe1ff */
[----:B------:R-:W-:-:S04]  /*0480*/  SEL R7, R7, 0x12, P0 ;  /* 0x0000001207077807 */ /* 0x000fc80000000000 */
[----:B------:R-:W-:-:S13]  /*0490*/  ISETP.GE.AND P0, PT, R15, R7, PT ;  /* 0x000000070f00720c */ /* 0x000fda0003f06270 */
[----:B------:R-:W-:Y:S05]  /*04a0*/  @P0 BRA `(.L_x_2) ;  /* 0x00000000008c0947 */ /* 0x000fea0003800000 */
[----:B------:R-:W0:Y:S01]  /*04b0*/  LDC.64 R2, c[0x4][RZ] ;  /* 0x01000000ff027b82 */ /* 0x000e220000000a00 */
[C---:B------:R-:W-:Y:S01]  /*04c0*/  SHF.L.U64.HI R13, R11.reuse, 0xb, R8 ;  /* 0x0000000b0b0d7819 */ /* 0x040fe20000010208 */
[----:B------:R-:W-:Y:S01]  /*04d0*/  IMAD.SHL.U32 R11, R11, 0x800, RZ ;  /* 0x000008000b0b7824 */ /* 0x000fe200078e00ff */
[----:B------:R-:W-:Y:S01]  /*04e0*/  IADD3 R14, PT, PT, RZ, -R0, -R7 ;  /* 0x80000000ff0e7210 */ /* 0x000fe20007ffe807 */
[----:B------:R-:W-:Y:S01]  /*04f0*/  IMAD.MOV.U32 R12, RZ, RZ, RZ ;  /* 0x000000ffff0c7224 */ /* 0x000fe200078e00ff */
[----:B------:R-:W-:Y:S02]  /*0500*/  CS2R R18, SRZ ;  /* 0x0000000000127805 */ /* 0x000fe4000001ff00 */
[----:B------:R-:W-:Y:S01]  /*0510*/  LOP3.LUT R13, R13, 0x80000000, RZ, 0xfc, !PT ;  /* 0x800000000d0d7812 */ /* 0x000fe200078efcff */
[----:B------:R-:W1:Y:S01]  /*0520*/  LDCU.64 UR6, c[0x0][0x358] ;  /* 0x00006b00ff0677ac */ /* 0x000e620008000a00 */
[----:B------:R-:W-:-:S05]  /*0530*/  NOP ;  /* 0x0000000000007918 */ /* 0x000fca0000000000 */
.L_x_3:
[----:B0-----:R-:W-:-:S06]  /*0540*/  IMAD.WIDE R4, R15, 0x8, R2 ;  /* 0x000000080f047825 */ /* 0x001fcc00078e0202 */
[----:B-1----:R-:W2:Y:S01]  /*0550*/  LDG.E.64.CONSTANT R4, desc[UR6][R4.64] ;  /* 0x0000000604047981 */ /* 0x002ea2000c1e9b00 */
[----:B------:R-:W-:Y:S02]  /*0560*/  IMAD.MOV.U32 R8, RZ, RZ, R18 ;  /* 0x000000ffff087224 */ /* 0x000fe400078e0012 */
[----:B------:R-:W-:Y:S02]  /*0570*/  IMAD.MOV.U32 R9, RZ, RZ, R19 ;  /* 0x000000ffff097224 */ /* 0x000fe400078e0013 */
[----:B------:R-:W-:Y:S02]  /*0580*/  VIADD R14, R14, 0x1 ;  /* 0x000000010e0e7836 */ /* 0x000fe40000000000 */
[----:B------:R-:W-:Y:S02]  /*0590*/  VIADD R15, R15, 0x1 ;  /* 0x000000010f0f7836 */ /* 0x000fe40000000000 */
[----:B--2---:R-:W-:-:S04]  /*05a0*/  IMAD.WIDE.U32 R8, P2, R4, R11, R8 ;  /* 0x0000000b04087225 */ /* 0x004fc80007840008 */
[----:B------:R-:W-:Y:S02]  /*05b0*/  IMAD R19, R4, R13, RZ ;  /* 0x0000000d04137224 */ /* 0x000fe400078e02ff */
[CC--:B------:R-:W-:Y:S02]  /*05c0*/  IMAD R16, R5.reuse, R11.reuse, RZ ;  /* 0x0000000b05107224 */ /* 0x0c0fe400078e02ff */
[----:B------:R-:W-:Y:S01]  /*05d0*/  IMAD.HI.U32 R21, R5, R11, RZ ;  /* 0x0000000b05157227 */ /* 0x000fe200078e00ff */
[----:B------:R-:W-:-:S03]  /*05e0*/  IADD3 R9, P0, PT, R19, R9, RZ ;  /* 0x0000000913097210 */ /* 0x000fc60007f1e0ff */
[----:B------:R-:W-:Y:S01]  /*05f0*/  IMAD R19, R12, 0x8, R1 ;  /* 0x000000080c137824 */ /* 0x000fe200078e0201 */
[----:B------:R-:W-:Y:S01]  /*0600*/  IADD3 R9, P1, PT, R16, R9, RZ ;  /* 0x0000000910097210 */ /* 0x000fe20007f3e0ff */
[----:B------:R-:W-:-:S04]  /*0610*/  IMAD.HI.U32 R16, R4, R13, RZ ;  /* 0x0000000d04107227 */ /* 0x000fc800078e00ff */
[----:B------:R-:W-:Y:S01]  /*0620*/  IMAD.X R4, RZ, RZ, R16, P2 ;  /* 0x000000ffff047224 */ /* 0x000fe200010e0610 */
[----:B------:R0:W-:Y:S01]  /*0630*/  STL.64 [R19], R8 ;  /* 0x0000000813007387 */ /* 0x0001e20000100a00 */
[----:B------:R-:W-:-:S03]  /*0640*/  IMAD.HI.U32 R16, R5, R13, RZ ;  /* 0x0000000d05107227 */ /* 0x000fc600078e00ff */
[----:B------:R-:W-:Y:S01]  /*0650*/  IADD3.X R4, P0, PT, R21, R4, RZ, P0, !PT ;  /* 0x0000000415047210 */ /* 0x000fe2000071e4ff */
[----:B------:R-:W-:Y:S02]  /*0660*/  IMAD R5, R5, R13, RZ ;  /* 0x0000000d05057224 */ /* 0x000fe400078e02ff */
[----:B------:R-:W-:-:S03]  /*0670*/  VIADD R12, R12, 0x1 ;  /* 0x000000010c0c7836 */ /* 0x000fc60000000000 */
[----:B------:R-:W-:Y:S01]  /*0680*/  IADD3.X R18, P1, PT, R5, R4, RZ, P1, !PT ;  /* 0x0000000405127210 */ /* 0x000fe20000f3e4ff */
[----:B------:R-:W-:Y:S01]  /*0690*/  IMAD.X R4, RZ, RZ, R16, P0 ;  /* 0x000000ffff047224 */ /* 0x000fe200000e0610 */
[----:B------:R-:W-:-:S03]  /*06a0*/  ISETP.NE.AND P0, PT, R14, -0xf, PT ;  /* 0xfffffff10e00780c */ /* 0x000fc60003f05270 */
[----:B0-----:R-:W-:-:S10]  /*06b0*/  IMAD.X R19, RZ, RZ, R4, P1 ;  /* 0x000000ffff137224 */ /* 0x001fd400008e0604 */
[----:B------:R-:W-:Y:S05]  /*06c0*/  @P0 BRA `(.L_x_3) ;  /* 0xfffffffc009c0947 */ /* 0x000fea000383ffff */
[----:B------:R-:W-:-:S07]  /*06d0*/  IMAD.MOV.U32 R15, RZ, RZ, R7 ;  /* 0x000000ffff0f7224 */ /* 0x000fce00078e0007 */
.L_x_2:
[----:B------:R-:W-:Y:S01]  /*06e0*/  LOP3.LUT P0, R21, R6, 0x3f, RZ, 0xc0, !PT ;  /* 0x0000003f06157812 */ /* 0x000fe2000780c0ff */
[----:B------:R-:W-:-:S04]  /*06f0*/  IMAD.IADD R0, R0, 0x1, R15 ;  /* 0x0000000100007824 */ /* 0x000fc800078e020f */
[----:B------:R-:W-:-:S05]  /*0700*/  IMAD.U32 R23, R0, 0x8, R1 ;  /* 0x0000000800177824 */ /* 0x000fca00078e0001 */
[----:B------:R0:W-:Y:S04]  /*0710*/  STL.64 [R23+-0x78], R18 ;  /* 0xffff881217007387 */ /* 0x0001e80000100a00 */
[----:B------:R-:W2:Y:S04]  /*0720*/  @P0 LDL.64 R8, [R1+0x8] ;  /* 0x0000080001080983 */ /* 0x000ea80000100a00 */
[----:B------:R-:W3:Y:S04]  /*0730*/  LDL.64 R2, [R1+0x10] ;  /* 0x0000100001027983 */ /* 0x000ee80000100a00 */
[----:B------:R-:W4:Y:S01]  /*0740*/  LDL.64 R4, [R1+0x18] ;  /* 0x0000180001047983 */ /* 0x000f220000100a00 */
[----:B------:R-:W-:-:S02]  /*0750*/  @P0 LOP3.LUT R0, R6, 0x3f, RZ, 0xc, !PT ;  /* 0x0000003f06000812 */ /* 0x000fc400078e0cff */
[--C-:B--2---:R-:W-:Y:S02]  /*0760*/  @P0 SHF.R.U64 R7, R8, 0x1, R9.reuse ;  /* 0x0000000108070819 */ /* 0x104fe40000001209 */
[----:B------:R-:W-:Y:S02]  /*0770*/  @P0 SHF.R.U32.HI R9, RZ, 0x1, R9 ;  /* 0x00000001ff090819 */ /* 0x000fe40000011609 */
[C---:B---3--:R-:W-:Y:S02]  /*0780*/  @P0 SHF.L.U32 R11, R2.reuse, R21, RZ ;  /* 0x00000015020b0219 */ /* 0x048fe400000006ff */
[----:B------:R-:W-:Y:S02]  /*0790*/  @P0 SHF.R.U64 R6, R7, R0, R9 ;  /* 0x0000000007060219 */ /* 0x000fe40000001209 */
[--C-:B------:R-:W-:Y:S02]  /*07a0*/  @P0 SHF.R.U32.HI R15, RZ, 0x1, R3.reuse ;  /* 0x00000001ff0f0819 */ /* 0x100fe40000011603 */
[----:B------:R-:W-:-:S02]  /*07b0*/  @P0 SHF.R.U64 R13, R2, 0x1, R3 ;  /* 0x00000001020d0819 */ /* 0x000fc40000001203 */
[-C--:B------:R-:W-:Y:S02]  /*07c0*/  @P0 SHF.L.U64.HI R8, R2, R21.reuse, R3 ;  /* 0x0000001502080219 */ /* 0x080fe40000010203 */
[----:B------:R-:W-:Y:S02]  /*07d0*/  @P0 SHF.R.U32.HI R7, RZ, R0, R9 ;  /* 0x00000000ff070219 */ /* 0x000fe40000011609 */
[----:B------:R-:W-:Y:S02]  /*07e0*/  @P0 LOP3.LUT R2, R11, R6, RZ, 0xfc, !PT ;  /* 0x000000060b020212 */ /* 0x000fe400078efcff */
[----:B----4-:R-:W-:Y:S02]  /*07f0*/  @P0 SHF.L.U32 R9, R4, R21, RZ ;  /* 0x0000001504090219 */ /* 0x010fe400000006ff */
[----:B------:R-:W-:Y:S02]  /*0800*/  @P0 SHF.R.U64 R12, R13, R0, R15 ;  /* 0x000000000d0c0219 */ /* 0x000fe4000000120f */
[----:B------:R-:W-:Y:S01]  /*0810*/  @P0 LOP3.LUT R3, R8, R7, RZ, 0xfc, !PT ;  /* 0x0000000708030212 */ /* 0x000fe200078efcff */
[----:B------:R-:W-:Y:S01]  /*0820*/  IMAD.SHL.U32 R8, R2, 0x4, RZ ;  /* 0x0000000402087824 */ /* 0x000fe200078e00ff */
[----:B------:R-:W-:-:S02]  /*0830*/  @P0 SHF.L.U64.HI R21, R4, R21, R5 ;  /* 0x0000001504150219 */ /* 0x000fc40000010205 */
[----:B------:R-:W-:Y:S02]  /*0840*/  @P0 LOP3.LUT R4, R9, R12, RZ, 0xfc, !PT ;  /* 0x0000000c09040212 */ /* 0x000fe400078efcff */
[----:B------:R-:W-:Y:S02]  /*0850*/  @P0 SHF.R.U32.HI R0, RZ, R0, R15 ;  /* 0x00000000ff000219 */ /* 0x000fe4000001160f */
[----:B------:R-:W-:Y:S02]  /*0860*/  SHF.L.U64.HI R9, R2, 0x2, R3 ;  /* 0x0000000202097819 */ /* 0x000fe40000010203 */
[----:B------:R-:W-:Y:S02]  /*0870*/  @P0 LOP3.LUT R5, R21, R0, RZ, 0xfc, !PT ;  /* 0x0000000015050212 */ /* 0x000fe400078efcff */
[----:B------:R-:W-:Y:S02]  /*0880*/  SHF.L.W.U32.HI R3, R3, 0x2, R4 ;  /* 0x0000000203037819 */ /* 0x000fe40000010e04 */
[----:B------:R-:W-:-:S02]  /*0890*/  IADD3 RZ, P0, PT, RZ, -R8, RZ ;  /* 0x80000008ffff7210 */ /* 0x000fc40007f1e0ff */
[----:B------:R-:W-:Y:S02]  /*08a0*/  LOP3.LUT R0, RZ, R9, RZ, 0x33, !PT ;  /* 0x00000009ff007212 */ /* 0x000fe400078e33ff */
[----:B------:R-:W-:Y:S02]  /*08b0*/  SHF.L.W.U32.HI R4, R4, 0x2, R5 ;  /* 0x0000000204047819 */ /* 0x000fe40000010e05 */
[----:B------:R-:W-:Y:S02]  /*08c0*/  LOP3.LUT R6, RZ, R3, RZ, 0x33, !PT ;  /* 0x00000003ff067212 */ /* 0x000fe400078e33ff */
[----:B------:R-:W-:Y:S02]  /*08d0*/  IADD3.X R2, P0, PT, RZ, R0, RZ, P0, !PT ;  /* 0x00000000ff027210 */ /* 0x000fe4000071e4ff */
[----:B------:R-:W-:Y:S02]  /*08e0*/  LOP3.LUT R0, RZ, R4, RZ, 0x33, !PT ;  /* 0x00000004ff007212 */ /* 0x000fe400078e33ff */
[----:B------:R-:W-:-:S02]  /*08f0*/  IADD3.X R6, P1, PT, RZ, R6, RZ, P0, !PT ;  /* 0x00000006ff067210 */ /* 0x000fc4000073e4ff */
[----:B------:R-:W-:-:S03]  /*0900*/  ISETP.GT.U32.AND P2, PT, R3, -0x1, PT ;  /* 0xffffffff0300780c */ /* 0x000fc60003f44070 */
[----:B------:R-:W-:Y:S01]  /*0910*/  IMAD.X R7, RZ, RZ, R0, P1 ;  /* 0x000000ffff077224 */ /* 0x000fe200008e0600 */
[----:B------:R-:W-:-:S04]  /*0920*/  ISETP.GT.AND.EX P0, PT, R4, -0x1, PT, P2 ;  /* 0xffffffff0400780c */ /* 0x000fc80003f04320 */
[----:B------:R-:W-:Y:S02]  /*0930*/  SEL R12, R4, R7, P0 ;  /* 0x00000007040c7207 */ /* 0x000fe40000000000 */
[----:B------:R-:W-:Y:S02]  /*0940*/  SEL R7, R3, R6, P0 ;  /* 0x0000000603077207 */ /* 0x000fe40000000000 */
[----:B------:R-:W-:Y:S02]  /*0950*/  ISETP.NE.U32.AND P1, PT, R12, RZ, PT ;  /* 0x000000ff0c00720c */ /* 0x000fe40003f25070 */
[----:B------:R-:W-:Y:S02]  /*0960*/  SEL R9, R9, R2, P0 ;  /* 0x0000000209097207 */ /* 0x000fe40000000000 */
[----:B------:R-:W-:Y:S01]  /*0970*/  SEL R3, R7, R12, !P1 ;  /* 0x0000000c07037207 */ /* 0x000fe20004800000 */
[----:B------:R-:W-:-:S05]  /*0980*/  @!P0 IMAD.MOV R8, RZ, RZ, -R8 ;  /* 0x000000ffff088224 */ /* 0x000fca00078e0a08 */
[----:B------:R-:W1:Y:S02]  /*0990*/  FLO.U32 R3, R3 ;  /* 0x0000000300037300 */ /* 0x000e6400000e0000 */
[C---:B-1----:R-:W-:Y:S02]  /*09a0*/  IADD3 R6, PT, PT, -R3.reuse, 0x1f, RZ ;  /* 0x0000001f03067810 */ /* 0x042fe40007ffe1ff */
[----:B------:R-:W-:-:S03]  /*09b0*/  IADD3 R0, PT, PT, -R3, 0x3f, RZ ;  /* 0x0000003f03007810 */ /* 0x000fc60007ffe1ff */
[----:B------:R-:W-:-:S05]  /*09c0*/  @P1 IMAD.MOV R0, RZ, RZ, R6 ;  /* 0x000000ffff001224 */ /* 0x000fca00078e0206 */
[----:B------:R-:W-:-:S13]  /*09d0*/  ISETP.NE.AND P1, PT, R0, RZ, PT ;  /* 0x000000ff0000720c */ /* 0x000fda0003f25270 */
[----:B0-----:R-:W-:Y:S05]  /*09e0*/  @!P1 BRA `(.L_x_4) ;  /* 0x0000000000289947 */ /* 0x001fea0003800000 */
[----:B------:R-:W-:Y:S02]  /*09f0*/  LOP3.LUT R2, R0, 0x3f, RZ, 0xc0, !PT ;  /* 0x0000003f00027812 */ /* 0x000fe400078ec0ff */
[--C-:B------:R-:W-:Y:S02]  /*0a00*/  SHF.R.U64 R6, R8, 0x1, R9.reuse ;  /* 0x0000000108067819 */ /* 0x100fe40000001209 */
[----:B------:R-:W-:Y:S02]  /*0a10*/  SHF.R.U32.HI R8, RZ, 0x1, R9 ;  /* 0x00000001ff087819 */ /* 0x000fe40000011609 */
[----:B------:R-:W-:Y:S02]  /*0a20*/  LOP3.LUT R3, R0, 0x3f, RZ, 0xc, !PT ;  /* 0x0000003f00037812 */ /* 0x000fe400078e0cff */
[CC--:B------:R-:W-:Y:S02]  /*0a30*/  SHF.L.U64.HI R12, R7.reuse, R2.reuse, R12 ;  /* 0x00000002070c7219 */ /* 0x0c0fe4000001020c */
[----:B------:R-:W-:-:S02]  /*0a40*/  SHF.L.U32 R7, R7, R2, RZ ;  /* 0x0000000207077219 */ /* 0x000fc400000006ff */
[-CC-:B------:R-:W-:Y:S02]  /*0a50*/  SHF.R.U64 R2, R6, R3.reuse, R8.reuse ;  /* 0x0000000306027219 */ /* 0x180fe40000001208 */
[----:B------:R-:W-:Y:S02]  /*0a60*/  SHF.R.U32.HI R3, RZ, R3, R8 ;  /* 0x00000003ff037219 */ /* 0x000fe40000011608 */
[----:B------:R-:W-:Y:S02]  /*0a70*/  LOP3.LUT R7, R7, R2, RZ, 0xfc, !PT ;  /* 0x0000000207077212 */ /* 0x000fe400078efcff */
[----:B------:R-:W-:-:S07]  /*0a80*/  LOP3.LUT R12, R12, R3, RZ, 0xfc, !PT ;  /* 0x000000030c0c7212 */ /* 0x000fce00078efcff */
.L_x_4:
[----:B------:R-:W-:Y:S01]  /*0a90*/  IMAD.WIDE.U32 R8, R7, 0x2168c235, RZ ;  /* 0x2168c23507087825 */ /* 0x000fe200078e00ff */
[----:B------:R-:W-:-:S03]  /*0aa0*/  SHF.R.U32.HI R5, RZ, 0x1e, R5 ;  /* 0x0000001eff057819 */ /* 0x000fc60000011605 */
[----:B------:R-:W-:Y:S01]  /*0ab0*/  IMAD.MOV.U32 R2, RZ, RZ, R9 ;  /* 0x000000ffff027224 */ /* 0x000fe200078e0009 */
[----:B------:R-:W-:Y:S01]  /*0ac0*/  IADD3 RZ, P1, PT, R8, R8, RZ ;  /* 0x0000000808ff7210 */ /* 0x000fe20007f3e0ff */
[----:B------:R-:W-:Y:S01]  /*0ad0*/  IMAD.MOV.U32 R3, RZ, RZ, RZ ;  /* 0x000000ffff037224 */ /* 0x000fe200078e00ff */
[----:B------:R-:W-:Y:S01]  /*0ae0*/  LEA.HI R4, R4, R5, RZ, 0x1 ;  /* 0x0000000504047211 */ /* 0x000fe200078f08ff */
[----:B------:R-:W-:-:S04]  /*0af0*/  IMAD.HI.U32 R6, R12, -0x36f0255e, RZ ;  /* 0xc90fdaa20c067827 */ /* 0x000fc800078e00ff */
[----:B------:R-:W-:-:S04]  /*0b00*/  IMAD.WIDE.U32 R2, R7, -0x36f0255e, R2 ;  /* 0xc90fdaa207027825 */ /* 0x000fc800078e0002 */
[C---:B------:R-:W-:Y:S02]  /*0b10*/  IMAD R7, R12.reuse, -0x36f0255e, RZ ;  /* 0xc90fdaa20c077824 */ /* 0x040fe400078e02ff */
[----:B------:R-:W-:-:S04]  /*0b20*/  IMAD.WIDE.U32 R2, P2, R12, 0x2168c235, R2 ;  /* 0x2168c2350c027825 */ /* 0x000fc80007840002 */
[----:B------:R-:W-:Y:S01]  /*0b30*/  IMAD.X R6, RZ, RZ, R6, P2 ;  /* 0x000000ffff067224 */ /* 0x000fe200010e0606 */
[----:B------:R-:W-:Y:S02]  /*0b40*/  IADD3 R3, P2, PT, R7, R3, RZ ;  /* 0x0000000307037210 */ /* 0x000fe40007f5e0ff */
[----:B------:R-:W-:Y:S02]  /*0b50*/  IADD3.X RZ, P1, PT, R2, R2, RZ, P1, !PT ;  /* 0x0000000202ff7210 */ /* 0x000fe40000f3e4ff */
[C---:B------:R-:W-:Y:S01]  /*0b60*/  ISETP.GT.U32.AND P3, PT, R3.reuse, RZ, PT ;  /* 0x000000ff0300720c */ /* 0x040fe20003f64070 */
[----:B------:R-:W-:Y:S01]  /*0b70*/  IMAD.X R6, RZ, RZ, R6, P2 ;  /* 0x000000ffff067224 */ /* 0x000fe200010e0606 */
[----:B------:R-:W-:-:S04]  /*0b80*/  IADD3.X R2, P2, PT, R3, R3, RZ, P1, !PT ;  /* 0x0000000303027210 */ /* 0x000fc80000f5e4ff */
[C---:B------:R-:W-:Y:S01]  /*0b90*/  ISETP.GT.AND.EX P1, PT, R6.reuse, RZ, PT, P3 ;  /* 0x000000ff0600720c */ /* 0x040fe20003f24330 */
[----:B------:R-:W-:-:S03]  /*0ba0*/  IMAD.X R7, R6, 0x1, R6, P2 ;  /* 0x0000000106077824 */ /* 0x000fc600010e0606 */
[----:B------:R-:W-:Y:S02]  /*0bb0*/  SEL R2, R2, R3, P1 ;  /* 0x0000000302027207 */ /* 0x000fe40000800000 */
[----:B------:R-:W-:Y:S02]  /*0bc0*/  SEL R3, R7, R6, P1 ;  /* 0x0000000607037207 */ /* 0x000fe40000800000 */
[----:B------:R-:W-:Y:S02]  /*0bd0*/  IADD3 R2, P2, PT, R2, 0x1, RZ ;  /* 0x0000000102027810 */ /* 0x000fe40007f5e0ff */
[----:B------:R-:W-:Y:S02]  /*0be0*/  SEL R7, RZ, 0xffffffff, !P1 ;  /* 0xffffffffff077807 */ /* 0x000fe40004800000 */
[----:B------:R-:W-:Y:S01]  /*0bf0*/  LOP3.LUT P1, R17, R17, 0x80000000, RZ, 0xc0, !PT ;  /* 0x8000000011117812 */ /* 0x000fe2000782c0ff */
[----:B------:R-:W-:Y:S02]  /*0c00*/  IMAD.X R3, RZ, RZ, R3, P2 ;  /* 0x000000ffff037224 */ /* 0x000fe400010e0603 */
[----:B------:R-:W-:Y:S01]  /*0c10*/  IMAD.IADD R0, R7, 0x1, -R0 ;  /* 0x0000000107007824 */ /* 0x000fe200078e0a00 */
[----:B------:R-:W-:-:S02]  /*0c20*/  @!P0 LOP3.LUT R17, R17, 0x80000000, RZ, 0x3c, !PT ;  /* 0x8000000011118812 */ /* 0x000fc400078e3cff */
[----:B------:R-:W-:Y:S01]  /*0c30*/  SHF.R.U64 R2, R2, 0xa, R3 ;  /* 0x0000000a02027819 */ /* 0x000fe20000001203 */
[----:B------:R-:W-:-:S03]  /*0c40*/  IMAD.SHL.U32 R0, R0, 0x100000, RZ ;  /* 0x0010000000007824 */ /* 0x000fc600078e00ff */
[----:B------:R-:W-:-:S03]  /*0c50*/  IADD3 R2, P2, PT, R2, 0x1, RZ ;  /* 0x0000000102027810 */ /* 0x000fc60007f5e0ff */
[----:B------:R-:W-:Y:S01]  /*0c60*/  @P1 IMAD.MOV R4, RZ, RZ, -R4 ;  /* 0x000000ffff041224 */ /* 0x000fe200078e0a04 */
[----:B------:R-:W-:-:S04]  /*0c70*/  LEA.HI.X R3, R3, RZ, RZ, 0x16, P2 ;  /* 0x000000ff03037211 */ /* 0x000fc800010fb4ff */
[--C-:B------:R-:W-:Y:S02]  /*0c80*/  SHF.R.U64 R2, R2, 0x1, R3.reuse ;  /* 0x0000000102027819 */ /* 0x100fe40000001203 */
[----:B------:R-:W-:Y:S02]  /*0c90*/  SHF.R.U32.HI R3, RZ, 0x1, R3 ;  /* 0x00000001ff037819 */ /* 0x000fe40000011603 */
[----:B------:R-:W-:-:S04]  /*0ca0*/  IADD3 R11, P2, P3, RZ, RZ, R2 ;  /* 0x000000ffff0b7210 */ /* 0x000fc80007b5e002 */
[----:B------:R-:W-:-:S04]  /*0cb0*/  IADD3.X R0, PT, PT, R0, 0x3fe00000, R3, P2, P3 ;  /* 0x3fe0000000007810 */ /* 0x000fc800017e6403 */
[----:B------:R-:W-:-:S07]  /*0cc0*/  LOP3.LUT R8, R0, R17, RZ, 0xfc, !PT ;  /* 0x0000001100087212 */ /* 0x000fce00078efcff */
.L_x_1:
[----:B------:R-:W-:Y:S02]  /*0cd0*/  IMAD.MOV.U32 R2, RZ, RZ, R11 ;  /* 0x000000ffff027224 */ /* 0x000fe400078e000b */
[----:B------:R-:W-:Y:S02]  /*0ce0*/  IMAD.MOV.U32 R11, RZ, RZ, 0x0 ;  /* 0x00000000ff0b7424 */ /* 0x000fe400078e00ff */
[----:B------:R-:W-:Y:S02]  /*0cf0*/  IMAD.MOV.U32 R0, RZ, RZ, R4 ;  /* 0x000000ffff007224 */ /* 0x000fe400078e0004 */
[----:B------:R-:W-:Y:S01]  /*0d00*/  IMAD.MOV.U32 R3, RZ, RZ, R8 ;  /* 0x000000ffff037224 */ /* 0x000fe200078e0008 */
[----:B------:R-:W-:Y:S06]  /*0d10*/  RET.REL.NODEC R10 `(_Z4sinXPdS_) ;  /* 0xfffffff00ab87950 */ /* 0x000fec0003c3ffff */
.L_x_5:
[----:B------:R-:W-:-:S00]  /*0d20*/  BRA `(.L_x_5) ;  /* 0xfffffffc00fc7947 */ /* 0x000fc0000383ffff */
[----:B------:R-:W-:-:S00]  /*0d30*/  NOP ;  /* 0x0000000000007918 */ /* 0x000fc00000000000 */
        /* <DEDUP_REMOVED lines=12> */
.L_x_6:


//--------------------- .nv.global.init           --------------------------
	.section	.nv.global.init,"aw",@progbits
	.align	16
.nv.global.init:
	.type		__cudart_sin_cos_coeffs,@object
	.size		__cudart_sin_cos_coeffs,(__cudart_i2opi_d - __cudart_sin_cos_coeffs)
__cudart_sin_cos_coeffs:
        /*0000*/ 	.byte	0x46, 0xd2, 0xb0, 0x2c, 0xf1, 0xe5, 0x5a, 0xbe, 0x92, 0xe3, 0xac, 0x69, 0xe3, 0x1d, 0xc7, 0x3e
        /*0010*/ 	.byte	0xa1, 0x62, 0xdb, 0x19, 0xa0, 0x01, 0x2a, 0xbf, 0x18, 0x08, 0x11, 0x11, 0x11, 0x11, 0x81, 0x3f
        /*0020*/ 	.byte	0x54, 0x55, 0x55, 0x55, 0x55, 0x55, 0xc5, 0xbf, 0x00, 0x00, 0x00, 0x00, 0x00, 0x00, 0x00, 0x00
        /*0030*/ 	.byte	0x00, 0x00, 0x00, 0x00, 0x00, 0x00, 0x00, 0x00, 0x64, 0x81, 0xfd, 0x20, 0x83, 0xff, 0xa8, 0xbd
        /*0040*/ 	.byte	0x28, 0x85, 0xef, 0xc1, 0xa7, 0xee, 0x21, 0x3e, 0xd9, 0xe6, 0x06, 0x8e, 0x4f, 0x7e, 0x92, 0xbe
        /*0050*/ 	.byte	0xe9, 0xbc, 0xdd, 0x19, 0xa0, 0x01, 0xfa, 0x3e, 0x47, 0x5d, 0xc1, 0x16, 0x6c, 0xc1, 0x56, 0xbf
        /*0060*/ 	.byte	0x51, 0x55, 0x55, 0x55, 0x55, 0x55, 0xa5, 0x3f, 0x00, 0x00, 0x00, 0x00, 0x00, 0x00, 0xe0, 0xbf
        /*0070*/ 	.byte	0x00, 0x00, 0x00, 0x00, 0x00, 0x00, 0xf0, 0x3f, 0x00, 0x00, 0x00, 0x00, 0x00, 0x00, 0x00, 0x00
	.type		__cudart_i2opi_d,@object
	.size		__cudart_i2opi_d,(.L_0 - __cudart_i2opi_d)
__cudart_i2opi_d:
        /* <DEDUP_REMOVED lines=9> */
.L_0:


//--------------------- .nv.shared.reserved.0     --------------------------
	.section	.nv.shared.reserved.0,"aw",@nobits
	.weak		__nv_reservedSMEM_offset_0_alias
	.size		__nv_reservedSMEM_offset_0_alias, 0, 64
	.other		__nv_reservedSMEM_offset_0_alias,@"STO_CUDA_RESERVED_SHARED STV_DEFAULT"
__nv_reservedSMEM_offset_0_alias:
	.zero		0
	.zero		64


//--------------------- .nv.constant0._Z4sinXPdS_ --------------------------
	.section	.nv.constant0._Z4sinXPdS_,"a",@progbits
	.sectionflags	@""
	.align	4
.nv.constant0._Z4sinXPdS_:
	.zero		912


//--------------------- SYMBOLS --------------------------

	.type		.nv.reservedSmem.offset0,@object
	.size		.nv.reservedSmem.offset0,0x4
